	.headerflags	@"EF_CUDA_TEXMODE_UNIFIED EF_CUDA_64BIT_ADDRESS EF_CUDA_ACCELERATORS EF_CUDA_SM90 EF_CUDA_VIRTUAL_SM(EF_CUDA_SM90)"
	.elftype	@"ET_EXEC"


//--------------------- .nv.info                  --------------------------
	.section	.nv.info,"",@"SHT_CUDA_INFO"
	.align	4


	//----- nvinfo : EIATTR_REGCOUNT
	.align		4
        /*0000*/ 	.byte	0x04, 0x2f
        /*0002*/ 	.short	(.L_3 - .L_2)
	.align		4
.L_2:
        /*0004*/ 	.word	index@(l2norm_fwd_kernel)
        /*0008*/ 	.word	0x00000017


	//----- nvinfo : EIATTR_FRAME_SIZE
	.align		4
.L_3:
        /*000c*/ 	.byte	0x04, 0x11
        /*000e*/ 	.short	(.L_5 - .L_4)
	.align		4
.L_4:
        /*0010*/ 	.word	index@(l2norm_fwd_kernel)
        /*0014*/ 	.word	0x00000000


	//----- nvinfo : EIATTR_MIN_STACK_SIZE
	.align		4
.L_5:
        /*0018*/ 	.byte	0x04, 0x12
        /*001a*/ 	.short	(.L_7 - .L_6)
	.align		4
.L_6:
        /*001c*/ 	.word	index@(l2norm_fwd_kernel)
        /*0020*/ 	.word	0x00000000
.L_7:


//--------------------- .nv.info.l2norm_fwd_kernel --------------------------
	.section	.nv.info.l2norm_fwd_kernel,"",@"SHT_CUDA_INFO"
	.sectionflags	@""
	.align	4


	//----- nvinfo : EIATTR_CUDA_API_VERSION
	.align		4
        /*0000*/ 	.byte	0x04, 0x37
        /*0002*/ 	.short	(.L_9 - .L_8)
.L_8:
        /*0004*/ 	.word	0x00000080


	//----- nvinfo : EIATTR_KPARAM_INFO
	.align		4
.L_9:
        /*0008*/ 	.byte	0x04, 0x17
        /*000a*/ 	.short	(.L_11 - .L_10)
.L_10:
        /*000c*/ 	.word	0x00000000
        /*0010*/ 	.short	0x0004
        /*0012*/ 	.short	0x0020
        /*0014*/ 	.byte	0x00, 0xf4, 0x21, 0x00


	//----- nvinfo : EIATTR_KPARAM_INFO
	.align		4
.L_11:
        /*0018*/ 	.byte	0x04, 0x17
        /*001a*/ 	.short	(.L_13 - .L_12)
.L_12:
        /*001c*/ 	.word	0x00000000
        /*0020*/ 	.short	0x0003
        /*0022*/ 	.short	0x0018
        /*0024*/ 	.byte	0x00, 0xf0, 0x11, 0x00


	//----- nvinfo : EIATTR_KPARAM_INFO
	.align		4
.L_13:
        /*0028*/ 	.byte	0x04, 0x17
        /*002a*/ 	.short	(.L_15 - .L_14)
.L_14:
        /*002c*/ 	.word	0x00000000
        /*0030*/ 	.short	0x0002
        /*0032*/ 	.short	0x0010
        /*0034*/ 	.byte	0x00, 0xf4, 0x21, 0x00


	//----- nvinfo : EIATTR_KPARAM_INFO
	.align		4
.L_15:
        /*0038*/ 	.byte	0x04, 0x17
        /*003a*/ 	.short	(.L_17 - .L_16)
.L_16:
        /*003c*/ 	.word	0x00000000
        /*0040*/ 	.short	0x0001
        /*0042*/ 	.short	0x0008
        /*0044*/ 	.byte	0x00, 0xf4, 0x21, 0x00


	//----- nvinfo : EIATTR_KPARAM_INFO
	.align		4
.L_17:
        /*0048*/ 	.byte	0x04, 0x17
        /*004a*/ 	.short	(.L_19 - .L_18)
.L_18:
        /*004c*/ 	.word	0x00000000
        /*0050*/ 	.short	0x0000
        /*0052*/ 	.short	0x0000
        /*0054*/ 	.byte	0x00, 0xf4, 0x21, 0x00


	//----- nvinfo : EIATTR_SPARSE_MMA_MASK
	.align		4
.L_19:
        /*0058*/ 	.byte	0x03, 0x50
        /*005a*/ 	.short	0x0000


	//----- nvinfo : EIATTR_MAXREG_COUNT
	.align		4
        /*005c*/ 	.byte	0x03, 0x1b
        /*005e*/ 	.short	0x0080


	//----- nvinfo : EIATTR_COOP_GROUP_MASK_REGIDS
	.align		4
        /*0060*/ 	.byte	0x04, 0x29
        /*0062*/ 	.short	(.L_21 - .L_20)


	//   ....[0]....
.L_20:
        /*0064*/ 	.word	0xffffffff


	//   ....[1]....
        /*0068*/ 	.word	0xffffffff


	//   ....[2]....
        /*006c*/ 	.word	0xffffffff


	//   ....[3]....
        /*0070*/ 	.word	0xffffffff


	//----- nvinfo : EIATTR_COOP_GROUP_INSTR_OFFSETS
	.align		4
.L_21:
        /*0074*/ 	.byte	0x04, 0x28
        /*0076*/ 	.short	(.L_23 - .L_22)


	//   ....[0]....
.L_22:
        /*0078*/ 	.word	0x00000300


	//   ....[1]....
        /*007c*/ 	.word	0x00000330


	//   ....[2]....
        /*0080*/ 	.word	0x00000350


	//   ....[3]....
        /*0084*/ 	.word	0x00000380


	//----- nvinfo : EIATTR_EXIT_INSTR_OFFSETS
	.align		4
.L_23:
        /*0088*/ 	.byte	0x04, 0x1c
        /*008a*/ 	.short	(.L_25 - .L_24)


	//   ....[0]....
.L_24:
        /*008c*/ 	.word	0x00000610


	//   ....[1]....
        /*0090*/ 	.word	0x00000640


	//----- nvinfo : EIATTR_REQNTID
	.align		4
.L_25:
        /*0094*/ 	.byte	0x04, 0x10
        /*0096*/ 	.short	(.L_27 - .L_26)
.L_26:
        /*0098*/ 	.word	0x00000200
        /*009c*/ 	.word	0x00000001
        /*00a0*/ 	.word	0x00000001


	//----- nvinfo : EIATTR_CBANK_PARAM_SIZE
	.align		4
.L_27:
        /*00a4*/ 	.byte	0x03, 0x19
        /*00a6*/ 	.short	0x0028


	//----- nvinfo : EIATTR_PARAM_CBANK
	.align		4
        /*00a8*/ 	.byte	0x04, 0x0a
        /*00aa*/ 	.short	(.L_29 - .L_28)
	.align		4
.L_28:
        /*00ac*/ 	.word	index@(.nv.constant0.l2norm_fwd_kernel)
        /*00b0*/ 	.short	0x0210
        /*00b2*/ 	.short	0x0028


	//----- nvinfo : EIATTR_SW_WAR
	.align		4
.L_29:
        /*00b4*/ 	.byte	0x04, 0x36
        /*00b6*/ 	.short	(.L_31 - .L_30)
.L_30:
        /*00b8*/ 	.word	0x00000008
.L_31:


//--------------------- .nv.callgraph             --------------------------
	.section	.nv.callgraph,"",@"SHT_CUDA_CALLGRAPH"
	.align	4
	.sectionentsize	8
	.align		4
        /*0000*/ 	.word	0x00000000
	.align		4
        /*0004*/ 	.word	0xffffffff
	.align		4
        /*0008*/ 	.word	0x00000000
	.align		4
        /*000c*/ 	.word	0xfffffffe
	.align		4
        /*0010*/ 	.word	0x00000000
	.align		4
        /*0014*/ 	.word	0xfffffffd
	.align		4
        /*0018*/ 	.word	0x00000000
	.align		4
        /*001c*/ 	.word	0xfffffffc


//--------------------- .nv.constant4             --------------------------
	.section	.nv.constant4,"a",@progbits
	.align	8
	.align		8
.nv.constant4:
        /*0000*/ 	.dword	_$_str
	.align		8
        /*0008*/ 	.dword	_$_str_$_2


//--------------------- .text.l2norm_fwd_kernel   --------------------------
	.section	.text.l2norm_fwd_kernel,"ax",@progbits
	.sectionflags	@"SHF_BARRIERS=1"
	.align	128
        .global         l2norm_fwd_kernel
        .type           l2norm_fwd_kernel,@function
        .size           l2norm_fwd_kernel,(.L_x_1 - l2norm_fwd_kernel)
        .other          l2norm_fwd_kernel,@"STO_CUDA_ENTRY STV_DEFAULT"
l2norm_fwd_kernel:
.text.l2norm_fwd_kernel:
[----:B------:R-:W0:Y:S01]  /*0000*/  LDC R1, c[0x0][0x28] ;  /* 0x00000a00ff017b82 */ /* 0x000e220000000800 */
[----:B------:R-:W1:Y:S01]  /*0010*/  S2R R0, SR_TID.X ;  /* 0x0000000000007919 */ /* 0x000e620000002100 */
[----:B------:R-:W-:Y:S01]  /*0020*/  ULDC.64 UR4, c[0x0][0x210] ;  /* 0x0000840000047ab9 */ /* 0x000fe20000000a00 */
[----:B------:R-:W-:Y:S01]  /*0030*/  ULDC.64 UR6, c[0x0][0x208] ;  /* 0x0000820000067ab9 */ /* 0x000fe20000000a00 */
[----:B------:R-:W-:Y:S01]  /*0040*/  ULDC.64 UR8, c[0x0][0x218] ;  /* 0x0000860000087ab9 */ /* 0x000fe20000000a00 */
[----:B------:R-:W2:Y:S01]  /*0050*/  S2R R3, SR_CTAID.X ;  /* 0x0000000000037919 */ /* 0x000ea20000002500 */
[----:B-1----:R-:W-:Y:S01]  /*0060*/  SHF.R.U32.HI R9, RZ, 0x4, R0 ;  /* 0x00000004ff097819 */ /* 0x002fe20000011600 */
[----:B------:R-:W-:Y:S02]  /*0070*/  IMAD.SHL.U32 R2, R0, 0x8, RZ ;  /* 0x0000000800027824 */ /* 0x000fe400078e00ff */
[----:B--2---:R-:W-:Y:S01]  /*0080*/  IMAD.SHL.U32 R3, R3, 0x20, RZ ;  /* 0x0000002003037824 */ /* 0x004fe200078e00ff */
[----:B------:R-:W-:-:S02]  /*0090*/  SGXT.U32 R9, R9, 0x5 ;  /* 0x000000050909781a */ /* 0x000fc40000000000 */
[----:B------:R-:W-:Y:S02]  /*00a0*/  LOP3.LUT R2, R2, 0x78, RZ, 0xc0, !PT ;  /* 0x0000007802027812 */ /* 0x000fe400078ec0ff */
[----:B------:R-:W-:Y:S02]  /*00b0*/  LOP3.LUT R7, R9, R3, RZ, 0xfc, !PT ;  /* 0x0000000309077212 */ /* 0x000fe400078efcff */
[----:B------:R-:W-:Y:S01]  /*00c0*/  SHF.R.S32.HI R8, RZ, 0x1f, R3 ;  /* 0x0000001fff087819 */ /* 0x000fe20000011403 */
[----:B------:R-:W-:Y:S01]  /*00d0*/  IMAD.WIDE.U32 R10, R2, 0x2, RZ ;  /* 0x00000002020a7825 */ /* 0x000fe200078e00ff */
[----:B------:R-:W-:Y:S02]  /*00e0*/  ISETP.GT.AND P0, PT, R3, -0x1, PT ;  /* 0xffffffff0300780c */ /* 0x000fe40003f04270 */
[C---:B------:R-:W-:Y:S01]  /*00f0*/  ISETP.LT.U32.AND P1, PT, R7.reuse, 0xc000, PT ;  /* 0x0000c0000700780c */ /* 0x040fe20003f21070 */
[C---:B------:R-:W-:Y:S01]  /*0100*/  IMAD.SHL.U32 R5, R7.reuse, 0x100, RZ ;  /* 0x0000010007057824 */ /* 0x040fe200078e00ff */
[----:B------:R-:W-:-:S02]  /*0110*/  SHF.L.U64.HI R7, R7, 0x8, R8 ;  /* 0x0000000807077819 */ /* 0x000fc40000010208 */
[----:B------:R-:W-:Y:S02]  /*0120*/  ISETP.LT.AND.EX P0, PT, R8, RZ, P0, P1 ;  /* 0x000000ff0800720c */ /* 0x000fe40000701310 */
[----:B------:R-:W-:Y:S02]  /*0130*/  LOP3.LUT R2, R5, R10, RZ, 0xfc, !PT ;  /* 0x0000000a05027212 */ /* 0x000fe400078efcff */
[----:B------:R-:W-:Y:S02]  /*0140*/  CS2R R4, SRZ ;  /* 0x0000000000047805 */ /* 0x000fe4000001ff00 */
[----:B------:R-:W-:Y:S02]  /*0150*/  LOP3.LUT R10, R7, R11, RZ, 0xfc, !PT ;  /* 0x0000000b070a7212 */ /* 0x000fe400078efcff */
[----:B------:R-:W-:Y:S02]  /*0160*/  CS2R R6, SRZ ;  /* 0x0000000000067805 */ /* 0x000fe4000001ff00 */
[----:B------:R-:W-:Y:S01]  /*0170*/  IADD3 R14, P1, R2, UR4, RZ ;  /* 0x00000004020e7c10 */ /* 0x000fe2000ff3e0ff */
[----:B------:R-:W-:-:S03]  /*0180*/  ULDC UR4, c[0x0][0x228] ;  /* 0x00008a0000047ab9 */ /* 0x000fc60000000800 */
[----:B------:R-:W-:-:S05]  /*0190*/  IADD3.X R15, R10, UR5, RZ, P1, !PT ;  /* 0x000000050a0f7c10 */ /* 0x000fca0008ffe4ff */
[----:B------:R-:W2:Y:S01]  /*01a0*/  @P0 LDG.E.128 R4, desc[UR6][R14.64] ;  /* 0x000000060e040981 */ /* 0x000ea2000c1e1d00 */
[----:B------:R-:W1:Y:S01]  /*01b0*/  S2UR UR5, SR_CgaCtaId ;  /* 0x00000000000579c3 */ /* 0x000e620000008800 */
[C---:B--2---:R-:W-:Y:S01]  /*01c0*/  PRMT R11, R4.reuse, 0x7632, R11 ;  /* 0x00007632040b7816 */ /* 0x044fe2000000000b */
[----:B------:R-:W-:Y:S01]  /*01d0*/  IMAD.U32 R4, R4, 0x10000, RZ ;  /* 0x0001000004047824 */ /* 0x000fe200078e00ff */
[C---:B------:R-:W-:Y:S01]  /*01e0*/  PRMT R12, R5.reuse, 0x7632, R12 ;  /* 0x00007632050c7816 */ /* 0x040fe2000000000c */
[----:B------:R-:W-:Y:S01]  /*01f0*/  IMAD.U32 R5, R5, 0x10000, RZ ;  /* 0x0001000005057824 */ /* 0x000fe200078e00ff */
[----:B------:R-:W-:Y:S01]  /*0200*/  PRMT R14, R7, 0x7632, R14 ;  /* 0x00007632070e7816 */ /* 0x000fe2000000000e */
[----:B------:R-:W-:Y:S02]  /*0210*/  IMAD.U32 R11, R11, 0x10000, RZ ;  /* 0x000100000b0b7824 */ /* 0x000fe400078e00ff */
[----:B------:R-:W-:Y:S02]  /*0220*/  IMAD.U32 R12, R12, 0x10000, RZ ;  /* 0x000100000c0c7824 */ /* 0x000fe400078e00ff */
[----:B------:R-:W-:Y:S01]  /*0230*/  FMUL R13, R11, R11 ;  /* 0x0000000b0b0d7220 */ /* 0x000fe20000400000 */
[----:B------:R-:W-:-:S02]  /*0240*/  IMAD.U32 R7, R7, 0x10000, RZ ;  /* 0x0001000007077824 */ /* 0x000fc400078e00ff */
[----:B------:R-:W-:Y:S02]  /*0250*/  IMAD.U32 R14, R14, 0x10000, RZ ;  /* 0x000100000e0e7824 */ /* 0x000fe400078e00ff */
[--C-:B------:R-:W-:Y:S01]  /*0260*/  FFMA R16, R4, R4, R13.reuse ;  /* 0x0000000404107223 */ /* 0x100fe2000000000d */
[C---:B------:R-:W-:Y:S01]  /*0270*/  PRMT R13, R6.reuse, 0x7632, R13 ;  /* 0x00007632060d7816 */ /* 0x040fe2000000000d */
[----:B------:R-:W-:Y:S02]  /*0280*/  IMAD.U32 R6, R6, 0x10000, RZ ;  /* 0x0001000006067824 */ /* 0x000fe400078e00ff */
[----:B------:R-:W-:Y:S02]  /*0290*/  FFMA R17, R5, R5, R16 ;  /* 0x0000000505117223 */ /* 0x000fe40000000010 */
[----:B------:R-:W-:Y:S02]  /*02a0*/  IMAD.U32 R13, R13, 0x10000, RZ ;  /* 0x000100000d0d7824 */ /* 0x000fe400078e00ff */
[----:B------:R-:W-:-:S04]  /*02b0*/  FFMA R17, R12, R12, R17 ;  /* 0x0000000c0c117223 */ /* 0x000fc80000000011 */
[----:B------:R-:W-:-:S04]  /*02c0*/  FFMA R16, R6, R6, R17 ;  /* 0x0000000606107223 */ /* 0x000fc80000000011 */
[----:B------:R-:W-:-:S04]  /*02d0*/  FFMA R16, R13, R13, R16 ;  /* 0x0000000d0d107223 */ /* 0x000fc80000000010 */
[----:B------:R-:W-:-:S04]  /*02e0*/  FFMA R15, R7, R7, R16 ;  /* 0x00000007070f7223 */ /* 0x000fc80000000010 */
[----:B------:R-:W-:-:S05]  /*02f0*/  FFMA R15, R14, R14, R15 ;  /* 0x0000000e0e0f7223 */ /* 0x000fca000000000f */
[----:B------:R-:W2:Y:S02]  /*0300*/  SHFL.BFLY PT, R16, R15, 0x8, 0x1f ;  /* 0x0d001f000f107f89 */ /* 0x000ea400000e0000 */
[----:B--2---:R-:W-:Y:S01]  /*0310*/  FADD R16, R15, R16 ;  /* 0x000000100f107221 */ /* 0x004fe20000000000 */
[----:B------:R-:W-:-:S04]  /*0320*/  LOP3.LUT R15, R3, 0x1f, R0, 0xf8, !PT ;  /* 0x0000001f030f7812 */ /* 0x000fc800078ef800 */
[----:B------:R-:W2:Y:S02]  /*0330*/  SHFL.BFLY PT, R17, R16, 0x4, 0x1f ;  /* 0x0c801f0010117f89 */ /* 0x000ea400000e0000 */
[----:B--2---:R-:W-:-:S05]  /*0340*/  FADD R17, R16, R17 ;  /* 0x0000001110117221 */ /* 0x004fca0000000000 */
[----:B------:R-:W2:Y:S02]  /*0350*/  SHFL.BFLY PT, R18, R17, 0x2, 0x1f ;  /* 0x0c401f0011127f89 */ /* 0x000ea400000e0000 */
[----:B--2---:R-:W-:Y:S01]  /*0360*/  FADD R18, R17, R18 ;  /* 0x0000001211127221 */ /* 0x004fe20000000000 */
[----:B------:R-:W-:-:S04]  /*0370*/  IMAD.MOV.U32 R17, RZ, RZ, 0x3e800000 ;  /* 0x3e800000ff117424 */ /* 0x000fc800078e00ff */
[----:B------:R-:W2:Y:S02]  /*0380*/  SHFL.BFLY PT, R19, R18, 0x1, 0x1f ;  /* 0x0c201f0012137f89 */ /* 0x000ea400000e0000 */
[----:B--2---:R-:W-:-:S04]  /*0390*/  FADD R19, R18, R19 ;  /* 0x0000001312137221 */ /* 0x004fc80000000000 */
[----:B------:R-:W-:Y:S01]  /*03a0*/  FADD R19, R19, UR4 ;  /* 0x0000000413137e21 */ /* 0x000fe20008000000 */
[----:B------:R-:W-:Y:S02]  /*03b0*/  UMOV UR4, 0x400 ;  /* 0x0000040000047882 */ /* 0x000fe40000000000 */
[----:B-1----:R-:W-:Y:S01]  /*03c0*/  ULEA UR4, UR5, UR4, 0x18 ;  /* 0x0000000405047291 */ /* 0x002fe2000f8ec03f */
[----:B------:R-:W1:Y:S05]  /*03d0*/  MUFU.SQRT R20, R19 ;  /* 0x0000001300147308 */ /* 0x000e6a0000002000 */
[----:B------:R-:W-:Y:S02]  /*03e0*/  LEA R9, R9, UR4, 0x2 ;  /* 0x0000000409097c11 */ /* 0x000fe4000f8e10ff */
[----:B-1----:R-:W-:-:S02]  /*03f0*/  FSETP.GT.AND P1, PT, |R20|, 8.50705917302346158658e+37, PT ;  /* 0x7e8000001400780b */ /* 0x002fc40003f24200 */
[----:B------:R-:W-:Y:S02]  /*0400*/  FSETP.GEU.AND P2, PT, |R20|, 1.175494350822287508e-38, PT ;  /* 0x008000001400780b */ /* 0x000fe40003f4e200 */
[----:B------:R-:W-:-:S09]  /*0410*/  FSEL R17, R17, 1, P1 ;  /* 0x3f80000011117808 */ /* 0x000fd20000800000 */
[----:B------:R-:W-:Y:S01]  /*0420*/  @P1 FMUL R20, R20, 0.25 ;  /* 0x3e80000014141820 */ /* 0x000fe20000400000 */
[C---:B------:R-:W-:Y:S01]  /*0430*/  LOP3.LUT P1, RZ, R0.reuse, 0x1e0, RZ, 0xc0, !PT ;  /* 0x000001e000ff7812 */ /* 0x040fe2000782c0ff */
[----:B------:R-:W-:Y:S01]  /*0440*/  @!P2 FMUL R17, R17, 16777216 ;  /* 0x4b8000001111a820 */ /* 0x000fe20000400000 */
[----:B------:R-:W-:Y:S01]  /*0450*/  LOP3.LUT R0, R0, 0x1f, RZ, 0xc0, !PT ;  /* 0x0000001f00007812 */ /* 0x000fe200078ec0ff */
[----:B------:R-:W-:Y:S01]  /*0460*/  @!P2 FMUL R20, R20, 16777216 ;  /* 0x4b8000001414a820 */ /* 0x000fe20000400000 */
[----:B------:R-:W-:Y:S02]  /*0470*/  ISETP.LT.U32.AND P2, PT, R15, 0xc000, PT ;  /* 0x0000c0000f00780c */ /* 0x000fe40003f41070 */
[----:B------:R-:W-:Y:S01]  /*0480*/  LEA R0, R0, UR4, 0x2 ;  /* 0x0000000400007c11 */ /* 0x000fe2000f8e10ff */
[----:B------:R-:W1:Y:S01]  /*0490*/  MUFU.RCP R16, R20 ;  /* 0x0000001400107308 */ /* 0x000e620000001000 */
[----:B------:R-:W-:Y:S02]  /*04a0*/  ISETP.LT.AND.EX P1, PT, R8, RZ, !P1, P2 ;  /* 0x000000ff0800720c */ /* 0x000fe40004f21320 */
[----:B------:R-:W-:-:S02]  /*04b0*/  IADD3 R2, P2, R2, UR8, RZ ;  /* 0x0000000802027c10 */ /* 0x000fc4000ff5e0ff */
[----:B------:R-:W-:Y:S02]  /*04c0*/  ISETP.GT.AND P1, PT, R3, -0x1, P1 ;  /* 0xffffffff0300780c */ /* 0x000fe40000f24270 */
[----:B------:R-:W-:Y:S01]  /*04d0*/  IADD3.X R3, R10, UR9, RZ, P2, !PT ;  /* 0x000000090a037c10 */ /* 0x000fe200097fe4ff */
[----:B------:R-:W-:Y:S02]  /*04e0*/  ULDC.64 UR8, c[0x0][0x220] ;  /* 0x0000880000087ab9 */ /* 0x000fe40000000a00 */
[----:B------:R-:W-:Y:S01]  /*04f0*/  LEA R10, P2, R15, UR8, 0x2 ;  /* 0x000000080f0a7c11 */ /* 0x000fe2000f8410ff */
[----:B-1----:R-:W-:-:S04]  /*0500*/  FMUL R16, R16, R17 ;  /* 0x0000001110107220 */ /* 0x002fc80000400000 */
[-C--:B------:R-:W-:Y:S01]  /*0510*/  FMUL R4, R4, R16.reuse ;  /* 0x0000001004047220 */ /* 0x080fe20000400000 */
[-C--:B------:R-:W-:Y:S01]  /*0520*/  FMUL R11, R11, R16.reuse ;  /* 0x000000100b0b7220 */ /* 0x080fe20000400000 */
[-C--:B------:R-:W-:Y:S01]  /*0530*/  FMUL R5, R5, R16.reuse ;  /* 0x0000001005057220 */ /* 0x080fe20000400000 */
[-C--:B------:R-:W-:Y:S01]  /*0540*/  FMUL R12, R12, R16.reuse ;  /* 0x000000100c0c7220 */ /* 0x080fe20000400000 */
[-C--:B------:R-:W-:Y:S01]  /*0550*/  FMUL R6, R6, R16.reuse ;  /* 0x0000001006067220 */ /* 0x080fe20000400000 */
[-C--:B------:R-:W-:Y:S01]  /*0560*/  FMUL R13, R13, R16.reuse ;  /* 0x000000100d0d7220 */ /* 0x080fe20000400000 */
[-C--:B------:R-:W-:Y:S01]  /*0570*/  FMUL R7, R7, R16.reuse ;  /* 0x0000001007077220 */ /* 0x080fe20000400000 */
[----:B------:R-:W-:Y:S01]  /*0580*/  FMUL R14, R14, R16 ;  /* 0x000000100e0e7220 */ /* 0x000fe20000400000 */
[----:B------:R-:W-:Y:S01]  /*0590*/  F2FP.BF16.F32.PACK_AB R4, R11, R4 ;  /* 0x000000040b04723e */ /* 0x000fe200000010ff */
[----:B------:R1:W-:Y:S01]  /*05a0*/  STS [R9], R16 ;  /* 0x0000001009007388 */ /* 0x0003e20000000800 */
[----:B------:R-:W-:-:S02]  /*05b0*/  F2FP.BF16.F32.PACK_AB R5, R12, R5 ;  /* 0x000000050c05723e */ /* 0x000fc400000010ff */
[----:B------:R-:W-:Y:S02]  /*05c0*/  F2FP.BF16.F32.PACK_AB R6, R13, R6 ;  /* 0x000000060d06723e */ /* 0x000fe400000010ff */
[----:B------:R-:W-:Y:S02]  /*05d0*/  F2FP.BF16.F32.PACK_AB R7, R14, R7 ;  /* 0x000000070e07723e */ /* 0x000fe400000010ff */
[----:B------:R-:W-:-:S03]  /*05e0*/  LEA.HI.X R11, R15, UR9, R8, 0x2, P2 ;  /* 0x000000090f0b7c11 */ /* 0x000fc600090f1408 */
[----:B------:R1:W-:Y:S01]  /*05f0*/  @P0 STG.E.128 desc[UR6][R2.64], R4 ;  /* 0x0000000402000986 */ /* 0x0003e2000c101d06 */
[----:B------:R-:W-:Y:S06]  /*0600*/  BAR.SYNC.DEFER_BLOCKING 0x0 ;  /* 0x0000000000007b1d */ /* 0x000fec0000010000 */
[----:B0-----:R-:W-:Y:S05]  /*0610*/  @!P1 EXIT ;  /* 0x000000000000994d */ /* 0x001fea0003800000 */
[----:B-1----:R-:W0:Y:S04]  /*0620*/  LDS R3, [R0] ;  /* 0x0000000000037984 */ /* 0x002e280000000800 */
[----:B0-----:R-:W-:Y:S01]  /*0630*/  STG.E desc[UR6][R10.64], R3 ;  /* 0x000000030a007986 */ /* 0x001fe2000c101906 */
[----:B------:R-:W-:Y:S05]  /*0640*/  EXIT ;  /* 0x000000000000794d */ /* 0x000fea0003800000 */
.L_x_0:
[----:B------:R-:W-:-:S00]  /*0650*/  BRA `(.L_x_0) ;  /* 0xfffffffc00fc7947 */ /* 0x000fc0000383ffff */
[----:B------:R-:W-:-:S00]  /*0660*/  NOP ;  /* 0x0000000000007918 */ /* 0x000fc00000000000 */
        /* <DEDUP_REMOVED lines=9> */
.L_x_1:


//--------------------- .nv.global.init           --------------------------
	.section	.nv.global.init,"aw",@progbits
.nv.global.init:
	.type		_$_str,@object
	.size		_$_str,(_$_str_$_2 - _$_str)
_$_str:
        /*0000*/ 	.byte	0x5f, 0x5f, 0x43, 0x55, 0x44, 0x41, 0x5f, 0x46, 0x54, 0x5a, 0x00
	.type		_$_str_$_2,@object
	.size		_$_str_$_2,(.L_1 - _$_str_$_2)
_$_str_$_2:
        /*000b*/ 	.byte	0x5f, 0x5f, 0x43, 0x55, 0x44, 0x41, 0x5f, 0x50, 0x52, 0x45, 0x43, 0x5f, 0x53, 0x51, 0x52, 0x54
        /*001b*/ 	.byte	0x00
.L_1:


//--------------------- .nv.shared.l2norm_fwd_kernel --------------------------
	.section	.nv.shared.l2norm_fwd_kernel,"aw",@nobits
	.sectionflags	@""
	.align	16
	.zero		1024


//--------------------- .nv.shared.reserved.0     --------------------------
	.section	.nv.shared.reserved.0,"aw",@nobits
	.weak		__nv_reservedSMEM_offset_0_alias
	.size		__nv_reservedSMEM_offset_0_alias, 0, 0
	.other		__nv_reservedSMEM_offset_0_alias,@"STO_CUDA_RESERVED_SHARED STV_DEFAULT"
__nv_reservedSMEM_offset_0_alias:
	.zero		0


//--------------------- .nv.constant0.l2norm_fwd_kernel --------------------------
	.section	.nv.constant0.l2norm_fwd_kernel,"a",@progbits
	.sectionflags	@""
	.align	4
.nv.constant0.l2norm_fwd_kernel:
	.zero		568


//--------------------- SYMBOLS --------------------------

	.type		.nv.reservedSmem.offset0,@object
	.size		.nv.reservedSmem.offset0,0x4
